//
// Generated by NVIDIA NVVM Compiler
//
// Compiler Build ID: CL-36424714
// Cuda compilation tools, release 13.0, V13.0.88
// Based on NVVM 20.0.0
//

.version 9.0
.target sm_100
.address_size 64

	// .globl	_Z8cgkernelv
.extern .func  (.param .b32 func_retval0) vprintf
(
	.param .b64 vprintf_param_0,
	.param .b64 vprintf_param_1
)
;
.global .align 1 .b8 $str[15] = {65, 32, 40, 116, 104, 114, 101, 97, 100, 32, 37, 100, 41, 10};
.global .align 1 .b8 $str$1[15] = {66, 32, 40, 116, 104, 114, 101, 97, 100, 32, 37, 100, 41, 10};
.global .align 1 .b8 $str$2[15] = {67, 32, 40, 116, 104, 114, 101, 97, 100, 32, 37, 100, 41, 10};
.global .align 1 .b8 $str$3[15] = {68, 32, 40, 116, 104, 114, 101, 97, 100, 32, 37, 100, 41, 10};

.visible .entry _Z8cgkernelv()
{
	.local .align 8 .b8 	__local_depot0[8];
	.reg .b64 	%SP;
	.reg .b64 	%SPL;
	.reg .b32 	%r<28>;
	.reg .b64 	%rd<11>;

	mov.u64 	%SPL, __local_depot0;
	cvta.local.u64 	%SP, %SPL;
	add.u64 	%rd1, %SP, 0;
	add.u64 	%rd2, %SPL, 0;
	mov.u32 	%r2, %tid.x;
	st.local.u32 	[%rd2], %r2;
	mov.u64 	%rd3, $str;
	cvta.global.u64 	%rd4, %rd3;
	{ // callseq 0, 0
	.param .b64 param0;
	st.param.b64 	[param0], %rd4;
	.param .b64 param1;
	st.param.b64 	[param1], %rd1;
	.param .b32 retval0;
	call.uni (retval0), 
	vprintf, 
	(
	param0, 
	param1
	);
	ld.param.b32 	%r3, [retval0];
	} // callseq 0
	mov.u32 	%r5, %tid.y;
	mov.u32 	%r6, %tid.z;
	mov.u32 	%r7, %ntid.x;
	mov.u32 	%r8, %ntid.y;
	mad.lo.s32 	%r9, %r6, %r8, %r5;
	mad.lo.s32 	%r10, %r9, %r7, %r2;
	and.b32  	%r11, %r10, 1073741808;
	mul.lo.s32 	%r12, %r7, %r8;
	mov.u32 	%r13, %ntid.z;
	mul.lo.s32 	%r14, %r12, %r13;
	sub.s32 	%r15, %r14, %r11;
	min.u32 	%r16, %r15, 16;
	sub.s32 	%r17, 32, %r16;
	mov.b32 	%r18, -1;
	shr.u32 	%r19, %r18, %r17;
	// begin inline asm
	mov.u32 %r1, %laneid;
	// end inline asm
	and.b32  	%r20, %r1, -16;
	shl.b32 	%r21, %r19, %r20;
	st.local.u32 	[%rd2], %r2;
	mov.u64 	%rd5, $str$1;
	cvta.global.u64 	%rd6, %rd5;
	{ // callseq 1, 0
	.param .b64 param0;
	st.param.b64 	[param0], %rd6;
	.param .b64 param1;
	st.param.b64 	[param1], %rd1;
	.param .b32 retval0;
	call.uni (retval0), 
	vprintf, 
	(
	param0, 
	param1
	);
	ld.param.b32 	%r22, [retval0];
	} // callseq 1
	bar.warp.sync 	%r21;
	st.local.u32 	[%rd2], %r2;
	mov.u64 	%rd7, $str$2;
	cvta.global.u64 	%rd8, %rd7;
	{ // callseq 2, 0
	.param .b64 param0;
	st.param.b64 	[param0], %rd8;
	.param .b64 param1;
	st.param.b64 	[param1], %rd1;
	.param .b32 retval0;
	call.uni (retval0), 
	vprintf, 
	(
	param0, 
	param1
	);
	ld.param.b32 	%r24, [retval0];
	} // callseq 2
	bar.sync 	0;
	st.local.u32 	[%rd2], %r2;
	mov.u64 	%rd9, $str$3;
	cvta.global.u64 	%rd10, %rd9;
	{ // callseq 3, 0
	.param .b64 param0;
	st.param.b64 	[param0], %rd10;
	.param .b64 param1;
	st.param.b64 	[param1], %rd1;
	.param .b32 retval0;
	call.uni (retval0), 
	vprintf, 
	(
	param0, 
	param1
	);
	ld.param.b32 	%r26, [retval0];
	} // callseq 3
	ret;

}


// ===== COMPILED SASS (sm_100) =====

	.target	sm_100

	.elftype	@"ET_EXEC"


//--------------------- .note.nv.tkinfo           --------------------------
	.section	.note.nv.tkinfo,"",@"SHT_NOTE"
	.sectionflags	@"SHF_NOTE_NV_TKINFO"
	.tkinfo
        /*0018*/ 	.word	0x00000002
        /*0030*/ 	.string	""
        /*0030*/ 	.string	"ptxas"
        /*0030*/ 	.string	"Cuda compilation tools, release 13.0, V13.0.88"
        /*0030*/ 	.string	"Build cuda_13.0.r13.0/compiler.36424714_0"
        /*0030*/ 	.string	"-arch sm_100 -m 64 "



//--------------------- .note.nv.cuinfo           --------------------------
	.section	.note.nv.cuinfo,"",@"SHT_NOTE"
	.sectionflags	@"SHF_NOTE_NV_CUINFO"
        /*0018*/ 	.short	0x0002
        /*001a*/ 	.short	0x0064
        /*001c*/ 	.short	0x0082
	.zero		2


//--------------------- .nv.info                  --------------------------
	.section	.nv.info,"",@"SHT_CUDA_INFO"
	.align	4


	//----- nvinfo : EIATTR_REGCOUNT
	.align		4
        /*0000*/ 	.byte	0x04, 0x2f
        /*0002*/ 	.short	(.L_5 - .L_4)
	.align		4
.L_4:
        /*0004*/ 	.word	index@(_Z8cgkernelv)
        /*0008*/ 	.word	0x00000019


	//----- nvinfo : EIATTR_FRAME_SIZE
	.align		4
.L_5:
        /*000c*/ 	.byte	0x04, 0x11
        /*000e*/ 	.short	(.L_7 - .L_6)
	.align		4
.L_6:
        /*0010*/ 	.word	index@(_Z8cgkernelv)
        /*0014*/ 	.word	0x00000008


	//----- nvinfo : EIATTR_MIN_STACK_SIZE
	.align		4
.L_7:
        /*0018*/ 	.byte	0x04, 0x12
        /*001a*/ 	.short	(.L_9 - .L_8)
	.align		4
.L_8:
        /*001c*/ 	.word	index@(_Z8cgkernelv)
        /*0020*/ 	.word	0x00000008
.L_9:


//--------------------- .nv.compat                --------------------------
	.section	.nv.compat,"",@"SHT_CUDA_COMPAT_INFO"
	.align	4
        /*0000*/ 	.byte	0x02, 0x09, 0x00, 0x00, 0x02, 0x02, 0x01, 0x00, 0x02, 0x05, 0x05, 0x00, 0x03, 0x07, 0x01, 0x01
        /*0010*/ 	.byte	0x02, 0x03, 0x00, 0x00, 0x02, 0x06, 0x01, 0x00, 0x04, 0x0b, 0x08, 0x00, 0x09, 0x00, 0x00, 0x00
        /*0020*/ 	.byte	0x00, 0x00, 0x00, 0x00


//--------------------- .nv.info._Z8cgkernelv     --------------------------
	.section	.nv.info._Z8cgkernelv,"",@"SHT_CUDA_INFO"
	.sectionflags	@""
	.align	4


	//----- nvinfo : EIATTR_CUDA_API_VERSION
	.align		4
        /*0000*/ 	.byte	0x04, 0x37
        /*0002*/ 	.short	(.L_11 - .L_10)
.L_10:
        /*0004*/ 	.word	0x00000082


	//----- nvinfo : EIATTR_SPARSE_MMA_MASK
	.align		4
.L_11:
        /*0008*/ 	.byte	0x03, 0x50
        /*000a*/ 	.short	0x0000


	//----- nvinfo : EIATTR_MAXREG_COUNT
	.align		4
        /*000c*/ 	.byte	0x03, 0x1b
        /*000e*/ 	.short	0x00ff


	//----- nvinfo : EIATTR_NUM_BARRIERS
	.align		4
        /*0010*/ 	.byte	0x02, 0x4c
        /*0012*/ 	.byte	0x01
	.zero		1


	//----- nvinfo : EIATTR_EXTERNS
	.align		4
        /*0014*/ 	.byte	0x04, 0x0f
        /*0016*/ 	.short	(.L_13 - .L_12)


	//   ....[0]....
	.align		4
.L_12:
        /*0018*/ 	.word	index@(vprintf)


	//----- nvinfo : EIATTR_MERCURY_ISA_VERSION
	.align		4
.L_13:
        /*001c*/ 	.byte	0x03, 0x5f
        /*001e*/ 	.short	0x0101


	//----- nvinfo : EIATTR_INT_WARP_WIDE_INSTR_OFFSETS
	.align		4
        /*0020*/ 	.byte	0x04, 0x31
        /*0022*/ 	.short	(.L_15 - .L_14)


	//   ....[0]....
.L_14:
        /*0024*/ 	.word	0x000002b0


	//   ....[1]....
        /*0028*/ 	.word	0x000002c0


	//   ....[2]....
        /*002c*/ 	.word	0x000002d0


	//----- nvinfo : EIATTR_COOP_GROUP_MASK_REGIDS
	.align		4
.L_15:
        /*0030*/ 	.byte	0x04, 0x29
        /*0032*/ 	.short	(.L_17 - .L_16)


	//   ....[0]....
.L_16:
        /*0034*/ 	.word	0x05000016


	//   ....[1]....
        /*0038*/ 	.word	0x0500000f


	//----- nvinfo : EIATTR_COOP_GROUP_INSTR_OFFSETS
	.align		4
.L_17:
        /*003c*/ 	.byte	0x04, 0x28
        /*003e*/ 	.short	(.L_19 - .L_18)


	//   ....[0]....
.L_18:
        /*0040*/ 	.word	0x00000300


	//   ....[1]....
        /*0044*/ 	.word	0x00000490


	//----- nvinfo : EIATTR_VRC_CTA_INIT_COUNT
	.align		4
.L_19:
        /*0048*/ 	.byte	0x02, 0x4a
	.zero		1
	.zero		1


	//----- nvinfo : EIATTR_SYSCALL_OFFSETS
	.align		4
        /*004c*/ 	.byte	0x04, 0x46
        /*004e*/ 	.short	(.L_21 - .L_20)


	//   ....[0]....
.L_20:
        /*0050*/ 	.word	0x00000100


	//   ....[1]....
        /*0054*/ 	.word	0x000002a0


	//   ....[2]....
        /*0058*/ 	.word	0x00000390


	//   ....[3]....
        /*005c*/ 	.word	0x00000440


	//----- nvinfo : EIATTR_EXIT_INSTR_OFFSETS
	.align		4
.L_21:
        /*0060*/ 	.byte	0x04, 0x1c
        /*0062*/ 	.short	(.L_23 - .L_22)


	//   ....[0]....
.L_22:
        /*0064*/ 	.word	0x00000450


	//----- nvinfo : EIATTR_CRS_STACK_SIZE
	.align		4
.L_23:
        /*0068*/ 	.byte	0x04, 0x1e
        /*006a*/ 	.short	(.L_25 - .L_24)
.L_24:
        /*006c*/ 	.word	0x00000000


	//----- nvinfo : EIATTR_SW_WAR
	.align		4
.L_25:
        /*0070*/ 	.byte	0x04, 0x36
        /*0072*/ 	.short	(.L_27 - .L_26)
.L_26:
        /*0074*/ 	.word	0x00000008
.L_27:


//--------------------- .nv.callgraph             --------------------------
	.section	.nv.callgraph,"",@"SHT_CUDA_CALLGRAPH"
	.align	4
	.sectionentsize	8
	.align		4
        /*0000*/ 	.word	0x00000000
	.align		4
        /*0004*/ 	.word	0xffffffff
	.align		4
        /*0008*/ 	.word	index@(_Z8cgkernelv)
	.align		4
        /*000c*/ 	.word	index@(vprintf)
	.align		4
        /*0010*/ 	.word	0x00000000
	.align		4
        /*0014*/ 	.word	0xfffffffe
	.align		4
        /*0018*/ 	.word	0x00000000
	.align		4
        /*001c*/ 	.word	0xfffffffd
	.align		4
        /*0020*/ 	.word	0x00000000
	.align		4
        /*0024*/ 	.word	0xfffffffc


//--------------------- .nv.constant4             --------------------------
	.section	.nv.constant4,"a",@progbits
	.align	8
	.align		8
.nv.constant4:
        /*0000*/ 	.dword	vprintf
	.align		8
        /*0008*/ 	.dword	$str
	.align		8
        /*0010*/ 	.dword	$str$1
	.align		8
        /*0018*/ 	.dword	$str$2
	.align		8
        /*0020*/ 	.dword	$str$3


//--------------------- .text._Z8cgkernelv        --------------------------
	.section	.text._Z8cgkernelv,"ax",@progbits
	.align	128
        .global         _Z8cgkernelv
        .type           _Z8cgkernelv,@function
        .size           _Z8cgkernelv,(.L_x_9 - _Z8cgkernelv)
        .other          _Z8cgkernelv,@"STO_CUDA_ENTRY STV_DEFAULT"
_Z8cgkernelv:
.text._Z8cgkernelv:
[----:B------:R-:W0:Y:S01]  /*0000*/  LDC R1, c[0x0][0x37c] ;  /* 0x0000df00ff017b82 */ /* 0x000e220000000800 */
[----:B------:R-:W1:Y:S01]  /*0010*/  S2R R16, SR_TID.X ;  /* 0x0000000000107919 */ /* 0x000e620000002100 */
[----:B------:R-:W2:Y:S01]  /*0020*/  LDCU UR4, c[0x0][0x2f8] ;  /* 0x00005f00ff0477ac */ /* 0x000ea20008000800 */
[----:B0-----:R-:W-:Y:S01]  /*0030*/  VIADD R1, R1, 0xfffffff8 ;  /* 0xfffffff801017836 */ /* 0x001fe20000000000 */
[----:B------:R-:W-:Y:S01]  /*0040*/  MOV R17, 0x0 ;  /* 0x0000000000117802 */ /* 0x000fe20000000f00 */
[----:B------:R-:W0:Y:S03]  /*0050*/  LDCU UR5, c[0x0][0x2fc] ;  /* 0x00005f80ff0577ac */ /* 0x000e260008000800 */
[----:B------:R3:W4:Y:S01]  /*0060*/  LDC.64 R2, c[0x4][R17] ;  /* 0x0100000011027b82 */ /* 0x0007220000000a00 */
[----:B------:R-:W5:Y:S01]  /*0070*/  LDCU.64 UR6, c[0x4][0x8] ;  /* 0x01000100ff0677ac */ /* 0x000f620008000a00 */
[----:B--2---:R-:W-:-:S05]  /*0080*/  IADD3 R18, P0, PT, R1, UR4, RZ ;  /* 0x0000000401127c10 */ /* 0x004fca000ff1e0ff */
[----:B0-----:R-:W-:Y:S02]  /*0090*/  IMAD.X R19, RZ, RZ, UR5, P0 ;  /* 0x00000005ff137e24 */ /* 0x001fe400080e06ff */
[----:B------:R-:W-:Y:S01]  /*00a0*/  IMAD.MOV.U32 R6, RZ, RZ, R18 ;  /* 0x000000ffff067224 */ /* 0x000fe200078e0012 */
[----:B-----5:R-:W-:Y:S01]  /*00b0*/  MOV R5, UR7 ;  /* 0x0000000700057c02 */ /* 0x020fe20008000f00 */
[----:B------:R-:W-:Y:S02]  /*00c0*/  IMAD.U32 R4, RZ, RZ, UR6 ;  /* 0x00000006ff047e24 */ /* 0x000fe4000f8e00ff */
[----:B------:R-:W-:Y:S01]  /*00d0*/  IMAD.MOV.U32 R7, RZ, RZ, R19 ;  /* 0x000000ffff077224 */ /* 0x000fe200078e0013 */
[----:B-1----:R3:W-:Y:S06]  /*00e0*/  STL [R1], R16 ;  /* 0x0000001001007387 */ /* 0x0027ec0000100800 */
[----:B------:R-:W-:-:S07]  /*00f0*/  LEPC R20, `(.L_x_0) ;  /* 0x000000001014794e */ /* 0x000fce0000000000 */
[----:B---34-:R-:W-:Y:S05]  /*0100*/  CALL.ABS.NOINC R2 ;  /* 0x0000000002007343 */ /* 0x018fea0003c00000 */
.L_x_0:
[----:B------:R-:W0:Y:S01]  /*0110*/  S2R R3, SR_TID.Y ;  /* 0x0000000000037919 */ /* 0x000e220000002200 */
[----:B------:R-:W1:Y:S01]  /*0120*/  LDCU UR4, c[0x0][0x360] ;  /* 0x00006c00ff0477ac */ /* 0x000e620008000800 */
[----:B------:R-:W-:Y:S01]  /*0130*/  MOV R5, 0xffffffff ;  /* 0xffffffff00057802 */ /* 0x000fe20000000f00 */
[----:B------:R-:W-:Y:S01]  /*0140*/  IMAD.MOV.U32 R7, RZ, RZ, R19 ;  /* 0x000000ffff077224 */ /* 0x000fe200078e0013 */
[----:B------:R-:W0:Y:S01]  /*0150*/  S2R R0, SR_TID.Z ;  /* 0x0000000000007919 */ /* 0x000e220000002300 */
[----:B------:R-:W0:Y:S01]  /*0160*/  LDCU UR5, c[0x0][0x364] ;  /* 0x00006c80ff0577ac */ /* 0x000e220008000800 */
[----:B------:R-:W2:Y:S01]  /*0170*/  LDC R2, c[0x0][0x368] ;  /* 0x0000da00ff027b82 */ /* 0x000ea20000000800 */
[----:B------:R-:W-:Y:S01]  /*0180*/  MOV R6, R18 ;  /* 0x0000001200067202 */ /* 0x000fe20000000f00 */
[----:B------:R-:W3:Y:S01]  /*0190*/  S2R R4, SR_LANEID ;  /* 0x0000000000047919 */ /* 0x000ee20000000000 */
[----:B------:R4:W-:Y:S01]  /*01a0*/  STL [R1], R16 ;  /* 0x0000001001007387 */ /* 0x0009e20000100800 */
[----:B0-----:R-:W-:-:S04]  /*01b0*/  IMAD R3, R0, UR5, R3 ;  /* 0x0000000500037c24 */ /* 0x001fc8000f8e0203 */
[----:B-1----:R-:W-:Y:S01]  /*01c0*/  IMAD R3, R3, UR4, R16 ;  /* 0x0000000403037c24 */ /* 0x002fe2000f8e0210 */
[----:B------:R-:W-:-:S04]  /*01d0*/  UIMAD UR4, UR4, UR5, URZ ;  /* 0x00000005040472a4 */ /* 0x000fc8000f8e02ff */
[----:B------:R-:W-:-:S05]  /*01e0*/  LOP3.LUT R3, R3, 0x3ffffff0, RZ, 0xc0, !PT ;  /* 0x3ffffff003037812 */ /* 0x000fca00078ec0ff */
[----:B--2---:R-:W-:Y:S02]  /*01f0*/  IMAD R0, R2, UR4, -R3 ;  /* 0x0000000402007c24 */ /* 0x004fe4000f8e0a03 */
[----:B------:R4:W0:Y:S01]  /*0200*/  LDC.64 R2, c[0x4][R17] ;  /* 0x0100000011027b82 */ /* 0x0008220000000a00 */
[----:B------:R-:W1:Y:S02]  /*0210*/  LDCU.64 UR4, c[0x4][0x10] ;  /* 0x01000200ff0477ac */ /* 0x000e640008000a00 */
[----:B------:R-:W-:-:S04]  /*0220*/  VIMNMX.U32 R0, PT, PT, R0, 0x10, PT ;  /* 0x0000001000007848 */ /* 0x000fc80003fe0000 */
[----:B------:R-:W-:-:S04]  /*0230*/  IADD3 R0, PT, PT, -R0, 0x20, RZ ;  /* 0x0000002000007810 */ /* 0x000fc80007ffe1ff */
[----:B------:R-:W-:Y:S02]  /*0240*/  SHF.R.U32.HI R0, RZ, R0, R5 ;  /* 0x00000000ff007219 */ /* 0x000fe40000011605 */
[----:B---3--:R-:W-:-:S04]  /*0250*/  LOP3.LUT R5, R4, 0xfffffff0, RZ, 0xc0, !PT ;  /* 0xfffffff004057812 */ /* 0x008fc800078ec0ff */
[----:B------:R-:W-:Y:S01]  /*0260*/  SHF.L.U32 R22, R0, R5, RZ ;  /* 0x0000000500167219 */ /* 0x000fe200000006ff */
[----:B-1----:R-:W-:Y:S02]  /*0270*/  IMAD.U32 R4, RZ, RZ, UR4 ;  /* 0x00000004ff047e24 */ /* 0x002fe4000f8e00ff */
[----:B----4-:R-:W-:-:S07]  /*0280*/  IMAD.U32 R5, RZ, RZ, UR5 ;  /* 0x00000005ff057e24 */ /* 0x010fce000f8e00ff */
[----:B------:R-:W-:-:S07]  /*0290*/  LEPC R20, `(.L_x_1) ;  /* 0x000000001014794e */ /* 0x000fce0000000000 */
[----:B0-----:R-:W-:Y:S05]  /*02a0*/  CALL.ABS.NOINC R2 ;  /* 0x0000000002007343 */ /* 0x001fea0003c00000 */
.L_x_1:
[----:B------:R-:W0:Y:S08]  /*02b0*/  MATCH.ANY R3, R22 ;  /* 0x00000000160373a1 */ /* 0x000e3000000e8000 */
[----:B------:R-:W1:Y:S01]  /*02c0*/  REDUX.OR UR4, R22 ;  /* 0x00000000160473c4 */ /* 0x000e620000004000 */
[----:B------:R-:W-:Y:S02]  /*02d0*/  VOTEU.ANY UR5, UPT, PT ;  /* 0x0000000000057886 */ /* 0x000fe400038e0100 */
[----:B0-----:R-:W-:-:S13]  /*02e0*/  LOP3.LUT P0, RZ, R22, UR5, R3, 0x40, !PT ;  /* 0x0000000516ff7c12 */ /* 0x001fda000f804003 */
[----:B-1----:R-:W-:Y:S05]  /*02f0*/  @!P0 BRA.DIV UR4, `(.L_x_2) ;  /* 0x0000000204588947 */ /* 0x002fea000b800000 */
[----:B------:R-:W-:Y:S01]  /*0300*/  NOP ;  /* 0x0000000000007918 */ /* 0x000fe20000000000 */
.L_x_7:
[----:B------:R0:W-:Y:S01]  /*0310*/  STL [R1], R16 ;  /* 0x0000001001007387 */ /* 0x0001e20000100800 */
[----:B------:R0:W1:Y:S01]  /*0320*/  LDC.64 R2, c[0x4][R17] ;  /* 0x0100000011027b82 */ /* 0x0000620000000a00 */
[----:B------:R-:W2:Y:S01]  /*0330*/  LDCU.64 UR4, c[0x4][0x18] ;  /* 0x01000300ff0477ac */ /* 0x000ea20008000a00 */
[----:B------:R-:W-:Y:S02]  /*0340*/  IMAD.MOV.U32 R6, RZ, RZ, R18 ;  /* 0x000000ffff067224 */ /* 0x000fe400078e0012 */
[----:B------:R-:W-:Y:S02]  /*0350*/  IMAD.MOV.U32 R7, RZ, RZ, R19 ;  /* 0x000000ffff077224 */ /* 0x000fe400078e0013 */
[----:B--2---:R-:W-:Y:S01]  /*0360*/  IMAD.U32 R4, RZ, RZ, UR4 ;  /* 0x00000004ff047e24 */ /* 0x004fe2000f8e00ff */
[----:B0-----:R-:W-:-:S07]  /*0370*/  MOV R5, UR5 ;  /* 0x0000000500057c02 */ /* 0x001fce0008000f00 */
[----:B------:R-:W-:-:S07]  /*0380*/  LEPC R20, `(.L_x_3) ;  /* 0x000000001014794e */ /* 0x000fce0000000000 */
[----:B-1----:R-:W-:Y:S05]  /*0390*/  CALL.ABS.NOINC R2 ;  /* 0x0000000002007343 */ /* 0x002fea0003c00000 */
.L_x_3:
[----:B------:R-:W-:Y:S05]  /*03a0*/  WARPSYNC.ALL ;  /* 0x0000000000007948 */ /* 0x000fea0003800000 */
[----:B------:R0:W-:Y:S01]  /*03b0*/  STL [R1], R16 ;  /* 0x0000001001007387 */ /* 0x0001e20000100800 */
[----:B------:R0:W1:Y:S01]  /*03c0*/  LDC.64 R2, c[0x4][R17] ;  /* 0x0100000011027b82 */ /* 0x0000620000000a00 */
[----:B------:R-:W2:Y:S01]  /*03d0*/  LDCU.64 UR4, c[0x4][0x20] ;  /* 0x01000400ff0477ac */ /* 0x000ea20008000a00 */
[----:B------:R-:W-:Y:S01]  /*03e0*/  IMAD.MOV.U32 R6, RZ, RZ, R18 ;  /* 0x000000ffff067224 */ /* 0x000fe200078e0012 */
[----:B------:R-:W-:Y:S02]  /*03f0*/  MOV R7, R19 ;  /* 0x0000001300077202 */ /* 0x000fe40000000f00 */
[----:B--2---:R-:W-:Y:S01]  /*0400*/  MOV R4, UR4 ;  /* 0x0000000400047c02 */ /* 0x004fe20008000f00 */
[----:B------:R-:W-:-:S02]  /*0410*/  IMAD.U32 R5, RZ, RZ, UR5 ;  /* 0x00000005ff057e24 */ /* 0x000fc4000f8e00ff */
[----:B0-----:R-:W-:Y:S06]  /*0420*/  BAR.SYNC.DEFER_BLOCKING 0x0 ;  /* 0x0000000000007b1d */ /* 0x001fec0000010000 */
[----:B------:R-:W-:-:S07]  /*0430*/  LEPC R20, `(.L_x_4) ;  /* 0x000000001014794e */ /* 0x000fce0000000000 */
[----:B-1----:R-:W-:Y:S05]  /*0440*/  CALL.ABS.NOINC R2 ;  /* 0x0000000002007343 */ /* 0x002fea0003c00000 */
.L_x_4:
[----:B------:R-:W-:Y:S05]  /*0450*/  EXIT ;  /* 0x000000000000794d */ /* 0x000fea0003800000 */
.L_x_2:
[----:B------:R-:W-:Y:S01]  /*0460*/  BSSY B0, `(.L_x_5) ;  /* 0x0000005000007945 */ /* 0x000fe20003800000 */
[----:B------:R-:W-:-:S07]  /*0470*/  IMAD.MOV.U32 R15, RZ, RZ, R22 ;  /* 0x000000ffff0f7224 */ /* 0x000fce00078e0016 */
[----:B------:R-:W-:Y:S05]  /*0480*/  WARPSYNC.COLLECTIVE R15, `(.L_x_6) ;  /* 0x000000000f087348 */ /* 0x000fea0003c00000 */
[----:B------:R-:W-:Y:S01]  /*0490*/  NOP ;  /* 0x0000000000007918 */ /* 0x000fe20000000000 */
[----:B------:R-:W-:Y:S05]  /*04a0*/  ENDCOLLECTIVE ;  /* 0x000000000000791b */ /* 0x000fea0003800000 */
.L_x_6:
[----:B------:R-:W-:Y:S05]  /*04b0*/  BSYNC B0 ;  /* 0x0000000000007941 */ /* 0x000fea0003800000 */
.L_x_5:
[----:B------:R-:W-:Y:S05]  /*04c0*/  BRA `(.L_x_7) ;  /* 0xfffffffc00907947 */ /* 0x000fea000383ffff */
.L_x_8:
[----:B------:R-:W-:-:S00]  /*04d0*/  BRA `(.L_x_8) ;  /* 0xfffffffc00fc7947 */ /* 0x000fc0000383ffff */
[----:B------:R-:W-:-:S00]  /*04e0*/  NOP ;  /* 0x0000000000007918 */ /* 0x000fc00000000000 */
        /* <DEDUP_REMOVED lines=9> */
.L_x_9:


//--------------------- .nv.global.init           --------------------------
	.section	.nv.global.init,"aw",@progbits
.nv.global.init:
	.type		$str$2,@object
	.size		$str$2,($str - $str$2)
$str$2:
        /*0000*/ 	.byte	0x43, 0x20, 0x28, 0x74, 0x68, 0x72, 0x65, 0x61, 0x64, 0x20, 0x25, 0x64, 0x29, 0x0a, 0x00
	.type		$str,@object
	.size		$str,($str$3 - $str)
$str:
        /*000f*/ 	.byte	0x41, 0x20, 0x28, 0x74, 0x68, 0x72, 0x65, 0x61, 0x64, 0x20, 0x25, 0x64, 0x29, 0x0a, 0x00
	.type		$str$3,@object
	.size		$str$3,($str$1 - $str$3)
$str$3:
        /*001e*/ 	.byte	0x44, 0x20, 0x28, 0x74, 0x68, 0x72, 0x65, 0x61, 0x64, 0x20, 0x25, 0x64, 0x29, 0x0a, 0x00
	.type		$str$1,@object
	.size		$str$1,(.L_1 - $str$1)
$str$1:
        /*002d*/ 	.byte	0x42, 0x20, 0x28, 0x74, 0x68, 0x72, 0x65, 0x61, 0x64, 0x20, 0x25, 0x64, 0x29, 0x0a, 0x00
.L_1:


//--------------------- .nv.shared.reserved.0     --------------------------
	.section	.nv.shared.reserved.0,"aw",@nobits
	.weak		__nv_reservedSMEM_offset_0_alias
	.size		__nv_reservedSMEM_offset_0_alias, 0, 64
	.other		__nv_reservedSMEM_offset_0_alias,@"STO_CUDA_RESERVED_SHARED STV_DEFAULT"
__nv_reservedSMEM_offset_0_alias:
	.zero		0
	.zero		64


//--------------------- .nv.constant0._Z8cgkernelv --------------------------
	.section	.nv.constant0._Z8cgkernelv,"a",@progbits
	.sectionflags	@""
	.align	4
.nv.constant0._Z8cgkernelv:
	.zero		896


//--------------------- SYMBOLS --------------------------

	.type		.nv.reservedSmem.offset0,@object
	.size		.nv.reservedSmem.offset0,0x4
	.type		vprintf,@function
